//
// Generated by NVIDIA NVVM Compiler
//
// Compiler Build ID: CL-36424714
// Cuda compilation tools, release 13.0, V13.0.88
// Based on NVVM 20.0.0
//

.version 9.0
.target sm_100
.address_size 64

	// .globl	_Z19game_of_life_kernelPKbPbi
// _ZZ19game_of_life_kernelPKbPbiE4tile has been demoted

.visible .entry _Z19game_of_life_kernelPKbPbi(
	.param .u64 .ptr .align 1 _Z19game_of_life_kernelPKbPbi_param_0,
	.param .u64 .ptr .align 1 _Z19game_of_life_kernelPKbPbi_param_1,
	.param .u32 _Z19game_of_life_kernelPKbPbi_param_2
)
{
	.reg .pred 	%p<47>;
	.reg .b16 	%rs<57>;
	.reg .b32 	%r<63>;
	.reg .b64 	%rd<28>;
	// demoted variable
	.shared .align 1 .b8 _ZZ19game_of_life_kernelPKbPbiE4tile[1156];
	ld.param.u64 	%rd5, [_Z19game_of_life_kernelPKbPbi_param_0];
	ld.param.u64 	%rd4, [_Z19game_of_life_kernelPKbPbi_param_1];
	ld.param.u32 	%r17, [_Z19game_of_life_kernelPKbPbi_param_2];
	cvta.to.global.u64 	%rd1, %rd5;
	mov.u32 	%r18, %ctaid.x;
	mov.u32 	%r1, %ntid.x;
	mov.u32 	%r2, %tid.x;
	mad.lo.s32 	%r3, %r18, %r1, %r2;
	mov.u32 	%r19, %ctaid.y;
	mov.u32 	%r4, %ntid.y;
	mov.u32 	%r5, %tid.y;
	mad.lo.s32 	%r20, %r19, %r4, %r5;
	max.s32 	%r21, %r3, %r20;
	setp.lt.s32 	%p1, %r21, %r17;
	setp.ge.s32 	%p2, %r21, %r17;
	mov.b16 	%rs48, 0;
	@%p2 bra 	$L__BB0_2;
	mad.lo.s32 	%r22, %r17, %r20, %r3;
	cvt.s64.s32 	%rd6, %r22;
	add.s64 	%rd7, %rd1, %rd6;
	ld.global.nc.u8 	%rs20, [%rd7];
	cvt.u16.u8 	%rs48, %rs20;
$L__BB0_2:
	mov.u32 	%r23, _ZZ19game_of_life_kernelPKbPbiE4tile;
	mad.lo.s32 	%r7, %r5, 34, %r23;
	add.s32 	%r8, %r7, 34;
	add.s32 	%r9, %r8, %r2;
	st.shared.u8 	[%r9+1], %rs48;
	setp.ne.s32 	%p3, %r2, 0;
	@%p3 bra 	$L__BB0_6;
	setp.ge.s32 	%p4, %r20, %r17;
	setp.lt.s32 	%p5, %r3, 1;
	mov.b16 	%rs49, 0;
	or.pred  	%p6, %p5, %p4;
	@%p6 bra 	$L__BB0_5;
	mad.lo.s32 	%r24, %r17, %r20, %r3;
	add.s32 	%r25, %r24, -1;
	cvt.u64.u32 	%rd8, %r25;
	add.s64 	%rd9, %rd1, %rd8;
	ld.global.nc.u8 	%rs22, [%rd9];
	cvt.u16.u8 	%rs49, %rs22;
$L__BB0_5:
	st.shared.u8 	[%r8], %rs49;
$L__BB0_6:
	add.s32 	%r10, %r1, -1;
	setp.ne.s32 	%p7, %r2, %r10;
	@%p7 bra 	$L__BB0_10;
	add.s32 	%r26, %r3, 1;
	max.s32 	%r27, %r26, %r20;
	setp.ge.s32 	%p8, %r27, %r17;
	mov.b16 	%rs50, 0;
	@%p8 bra 	$L__BB0_9;
	mul.lo.s32 	%r28, %r17, %r20;
	cvt.s64.s32 	%rd10, %r28;
	cvt.s64.s32 	%rd11, %r3;
	add.s64 	%rd12, %rd10, %rd11;
	add.s64 	%rd13, %rd1, %rd12;
	ld.global.nc.u8 	%rs24, [%rd13+1];
	cvt.u16.u8 	%rs50, %rs24;
$L__BB0_9:
	st.shared.u8 	[%r7+67], %rs50;
$L__BB0_10:
	setp.ne.s32 	%p9, %r5, 0;
	add.s32 	%r11, %r23, %r2;
	@%p9 bra 	$L__BB0_14;
	setp.ge.s32 	%p10, %r3, %r17;
	setp.eq.s32 	%p11, %r20, 0;
	mov.b16 	%rs51, 0;
	or.pred  	%p12, %p11, %p10;
	@%p12 bra 	$L__BB0_13;
	add.s32 	%r30, %r20, -1;
	mad.lo.s32 	%r31, %r17, %r30, %r3;
	cvt.s64.s32 	%rd14, %r31;
	add.s64 	%rd15, %rd1, %rd14;
	ld.global.nc.u8 	%rs26, [%rd15];
	cvt.u16.u8 	%rs51, %rs26;
$L__BB0_13:
	st.shared.u8 	[%r11+1], %rs51;
$L__BB0_14:
	add.s32 	%r12, %r4, -1;
	setp.ne.s32 	%p13, %r5, %r12;
	@%p13 bra 	$L__BB0_18;
	add.s32 	%r13, %r20, 1;
	mov.b16 	%rs52, 0;
	max.s32 	%r32, %r13, %r3;
	setp.ge.s32 	%p14, %r32, %r17;
	@%p14 bra 	$L__BB0_17;
	mad.lo.s32 	%r33, %r17, %r13, %r3;
	cvt.s64.s32 	%rd16, %r33;
	add.s64 	%rd17, %rd1, %rd16;
	ld.global.nc.u8 	%rs28, [%rd17];
	cvt.u16.u8 	%rs52, %rs28;
$L__BB0_17:
	st.shared.u8 	[%r11+1123], %rs52;
$L__BB0_18:
	or.b32  	%r34, %r2, %r5;
	setp.ne.s32 	%p15, %r34, 0;
	add.s32 	%r35, %r20, -1;
	mul.lo.s32 	%r36, %r17, %r35;
	cvt.s64.s32 	%rd18, %r36;
	cvt.s64.s32 	%rd2, %r3;
	add.s64 	%rd19, %rd2, %rd18;
	add.s64 	%rd3, %rd1, %rd19;
	@%p15 bra 	$L__BB0_22;
	setp.lt.s32 	%p16, %r3, 1;
	setp.eq.s32 	%p17, %r20, 0;
	mov.b16 	%rs53, 0;
	or.pred  	%p18, %p16, %p17;
	@%p18 bra 	$L__BB0_21;
	ld.global.nc.u8 	%rs30, [%rd3+-1];
	cvt.u16.u8 	%rs53, %rs30;
$L__BB0_21:
	st.shared.u8 	[_ZZ19game_of_life_kernelPKbPbiE4tile], %rs53;
$L__BB0_22:
	setp.ne.s32 	%p19, %r5, 0;
	setp.ne.s32 	%p20, %r2, %r10;
	or.pred  	%p21, %p19, %p20;
	@%p21 bra 	$L__BB0_26;
	add.s32 	%r37, %r3, 1;
	setp.ge.s32 	%p22, %r37, %r17;
	setp.eq.s32 	%p23, %r20, 0;
	mov.b16 	%rs54, 0;
	or.pred  	%p24, %p22, %p23;
	@%p24 bra 	$L__BB0_25;
	ld.global.nc.u8 	%rs32, [%rd3+1];
	cvt.u16.u8 	%rs54, %rs32;
$L__BB0_25:
	st.shared.u8 	[_ZZ19game_of_life_kernelPKbPbiE4tile+33], %rs54;
$L__BB0_26:
	setp.ne.s32 	%p25, %r5, %r12;
	setp.ne.s32 	%p26, %r2, 0;
	or.pred  	%p27, %p26, %p25;
	@%p27 bra 	$L__BB0_30;
	add.s32 	%r14, %r20, 1;
	setp.lt.s32 	%p28, %r3, 1;
	setp.ge.s32 	%p29, %r14, %r17;
	mov.b16 	%rs55, 0;
	or.pred  	%p30, %p28, %p29;
	@%p30 bra 	$L__BB0_29;
	mad.lo.s32 	%r38, %r17, %r14, %r3;
	add.s32 	%r39, %r38, -1;
	cvt.u64.u32 	%rd20, %r39;
	add.s64 	%rd21, %rd1, %rd20;
	ld.global.nc.u8 	%rs34, [%rd21];
	cvt.u16.u8 	%rs55, %rs34;
$L__BB0_29:
	st.shared.u8 	[_ZZ19game_of_life_kernelPKbPbiE4tile+1122], %rs55;
$L__BB0_30:
	setp.ne.s32 	%p31, %r5, %r12;
	setp.ne.s32 	%p32, %r2, %r10;
	or.pred  	%p33, %p32, %p31;
	@%p33 bra 	$L__BB0_34;
	add.s32 	%r40, %r3, 1;
	add.s32 	%r15, %r20, 1;
	max.s32 	%r41, %r40, %r15;
	setp.ge.s32 	%p34, %r41, %r17;
	mov.b16 	%rs56, 0;
	@%p34 bra 	$L__BB0_33;
	mul.lo.s32 	%r42, %r17, %r15;
	cvt.s64.s32 	%rd22, %r42;
	add.s64 	%rd23, %rd22, %rd2;
	add.s64 	%rd24, %rd1, %rd23;
	ld.global.nc.u8 	%rs36, [%rd24+1];
	cvt.u16.u8 	%rs56, %rs36;
$L__BB0_33:
	st.shared.u8 	[_ZZ19game_of_life_kernelPKbPbiE4tile+1155], %rs56;
$L__BB0_34:
	bar.sync 	0;
	not.pred 	%p35, %p1;
	@%p35 bra 	$L__BB0_36;
	ld.shared.u8 	%rs37, [%r9+-34];
	setp.ne.s16 	%p36, %rs37, 0;
	selp.u32 	%r43, 1, 0, %p36;
	ld.shared.u8 	%rs38, [%r9+-33];
	setp.ne.s16 	%p37, %rs38, 0;
	selp.u32 	%r44, 1, 0, %p37;
	add.s32 	%r45, %r44, %r43;
	ld.shared.u8 	%rs39, [%r9+-32];
	setp.ne.s16 	%p38, %rs39, 0;
	selp.u32 	%r46, 1, 0, %p38;
	add.s32 	%r47, %r45, %r46;
	ld.shared.u8 	%rs40, [%r9];
	setp.ne.s16 	%p39, %rs40, 0;
	selp.u32 	%r48, 1, 0, %p39;
	add.s32 	%r49, %r47, %r48;
	ld.shared.u8 	%rs41, [%r9+2];
	setp.ne.s16 	%p40, %rs41, 0;
	selp.u32 	%r50, 1, 0, %p40;
	add.s32 	%r51, %r49, %r50;
	ld.shared.u8 	%rs42, [%r9+34];
	setp.ne.s16 	%p41, %rs42, 0;
	selp.u32 	%r52, 1, 0, %p41;
	add.s32 	%r53, %r51, %r52;
	ld.shared.u8 	%rs43, [%r9+35];
	setp.ne.s16 	%p42, %rs43, 0;
	selp.u32 	%r54, 1, 0, %p42;
	add.s32 	%r55, %r53, %r54;
	ld.shared.u8 	%rs44, [%r9+36];
	setp.ne.s16 	%p43, %rs44, 0;
	selp.u32 	%r56, 1, 0, %p43;
	add.s32 	%r57, %r55, %r56;
	ld.shared.u8 	%rs45, [%r9+1];
	setp.eq.s16 	%p44, %rs45, 0;
	and.b32  	%r58, %r57, -2;
	setp.eq.s32 	%p45, %r58, 2;
	setp.eq.s32 	%p46, %r57, 3;
	selp.u32 	%r59, -1, 0, %p46;
	selp.u32 	%r60, -1, 0, %p45;
	selp.b32 	%r61, %r59, %r60, %p44;
	cvt.u16.u32 	%rs46, %r61;
	and.b16  	%rs47, %rs46, 1;
	mad.lo.s32 	%r62, %r17, %r20, %r3;
	cvt.s64.s32 	%rd25, %r62;
	cvta.to.global.u64 	%rd26, %rd4;
	add.s64 	%rd27, %rd26, %rd25;
	st.global.u8 	[%rd27], %rs47;
$L__BB0_36:
	ret;

}


// ===== COMPILED SASS (sm_100) =====

	.target	sm_100

	.elftype	@"ET_EXEC"


//--------------------- .note.nv.tkinfo           --------------------------
	.section	.note.nv.tkinfo,"",@"SHT_NOTE"
	.sectionflags	@"SHF_NOTE_NV_TKINFO"
	.tkinfo
        /*0018*/ 	.word	0x00000002
        /*0030*/ 	.string	""
        /*0030*/ 	.string	"ptxas"
        /*0030*/ 	.string	"Cuda compilation tools, release 13.0, V13.0.88"
        /*0030*/ 	.string	"Build cuda_13.0.r13.0/compiler.36424714_0"
        /*0030*/ 	.string	"-arch sm_100 -m 64 "



//--------------------- .note.nv.cuinfo           --------------------------
	.section	.note.nv.cuinfo,"",@"SHT_NOTE"
	.sectionflags	@"SHF_NOTE_NV_CUINFO"
        /*0018*/ 	.short	0x0002
        /*001a*/ 	.short	0x0064
        /*001c*/ 	.short	0x0082
	.zero		2


//--------------------- .nv.info                  --------------------------
	.section	.nv.info,"",@"SHT_CUDA_INFO"
	.align	4


	//----- nvinfo : EIATTR_REGCOUNT
	.align		4
        /*0000*/ 	.byte	0x04, 0x2f
        /*0002*/ 	.short	(.L_1 - .L_0)
	.align		4
.L_0:
        /*0004*/ 	.word	index@(_Z19game_of_life_kernelPKbPbi)
        /*0008*/ 	.word	0x00000010


	//----- nvinfo : EIATTR_FRAME_SIZE
	.align		4
.L_1:
        /*000c*/ 	.byte	0x04, 0x11
        /*000e*/ 	.short	(.L_3 - .L_2)
	.align		4
.L_2:
        /*0010*/ 	.word	index@(_Z19game_of_life_kernelPKbPbi)
        /*0014*/ 	.word	0x00000000


	//----- nvinfo : EIATTR_MIN_STACK_SIZE
	.align		4
.L_3:
        /*0018*/ 	.byte	0x04, 0x12
        /*001a*/ 	.short	(.L_5 - .L_4)
	.align		4
.L_4:
        /*001c*/ 	.word	index@(_Z19game_of_life_kernelPKbPbi)
        /*0020*/ 	.word	0x00000000
.L_5:


//--------------------- .nv.compat                --------------------------
	.section	.nv.compat,"",@"SHT_CUDA_COMPAT_INFO"
	.align	4
        /*0000*/ 	.byte	0x02, 0x09, 0x00, 0x00, 0x02, 0x02, 0x01, 0x00, 0x02, 0x05, 0x05, 0x00, 0x03, 0x07, 0x01, 0x01
        /*0010*/ 	.byte	0x02, 0x03, 0x00, 0x00, 0x02, 0x06, 0x01, 0x00, 0x04, 0x0b, 0x08, 0x00, 0x09, 0x00, 0x00, 0x00
        /*0020*/ 	.byte	0x00, 0x00, 0x00, 0x00


//--------------------- .nv.info._Z19game_of_life_kernelPKbPbi --------------------------
	.section	.nv.info._Z19game_of_life_kernelPKbPbi,"",@"SHT_CUDA_INFO"
	.sectionflags	@""
	.align	4


	//----- nvinfo : EIATTR_CUDA_API_VERSION
	.align		4
        /*0000*/ 	.byte	0x04, 0x37
        /*0002*/ 	.short	(.L_7 - .L_6)
.L_6:
        /*0004*/ 	.word	0x00000082


	//----- nvinfo : EIATTR_KPARAM_INFO
	.align		4
.L_7:
        /*0008*/ 	.byte	0x04, 0x17
        /*000a*/ 	.short	(.L_9 - .L_8)
.L_8:
        /*000c*/ 	.word	0x00000000
        /*0010*/ 	.short	0x0002
        /*0012*/ 	.short	0x0010
        /*0014*/ 	.byte	0x00, 0xf0, 0x11, 0x00


	//----- nvinfo : EIATTR_KPARAM_INFO
	.align		4
.L_9:
        /*0018*/ 	.byte	0x04, 0x17
        /*001a*/ 	.short	(.L_11 - .L_10)
.L_10:
        /*001c*/ 	.word	0x00000000
        /*0020*/ 	.short	0x0001
        /*0022*/ 	.short	0x0008
        /*0024*/ 	.byte	0x00, 0xf5, 0x21, 0x00


	//----- nvinfo : EIATTR_KPARAM_INFO
	.align		4
.L_11:
        /*0028*/ 	.byte	0x04, 0x17
        /*002a*/ 	.short	(.L_13 - .L_12)
.L_12:
        /*002c*/ 	.word	0x00000000
        /*0030*/ 	.short	0x0000
        /*0032*/ 	.short	0x0000
        /*0034*/ 	.byte	0x00, 0xf5, 0x21, 0x00


	//----- nvinfo : EIATTR_SPARSE_MMA_MASK
	.align		4
.L_13:
        /*0038*/ 	.byte	0x03, 0x50
        /*003a*/ 	.short	0x0000


	//----- nvinfo : EIATTR_MAXREG_COUNT
	.align		4
        /*003c*/ 	.byte	0x03, 0x1b
        /*003e*/ 	.short	0x00ff


	//----- nvinfo : EIATTR_NUM_BARRIERS
	.align		4
        /*0040*/ 	.byte	0x02, 0x4c
        /*0042*/ 	.byte	0x01
	.zero		1


	//----- nvinfo : EIATTR_MERCURY_ISA_VERSION
	.align		4
        /*0044*/ 	.byte	0x03, 0x5f
        /*0046*/ 	.short	0x0101


	//----- nvinfo : EIATTR_VRC_CTA_INIT_COUNT
	.align		4
        /*0048*/ 	.byte	0x02, 0x4a
	.zero		1
	.zero		1


	//----- nvinfo : EIATTR_EXIT_INSTR_OFFSETS
	.align		4
        /*004c*/ 	.byte	0x04, 0x1c
        /*004e*/ 	.short	(.L_15 - .L_14)


	//   ....[0]....
.L_14:
        /*0050*/ 	.word	0x00000a50


	//   ....[1]....
        /*0054*/ 	.word	0x00000d30


	//----- nvinfo : EIATTR_CRS_STACK_SIZE
	.align		4
.L_15:
        /*0058*/ 	.byte	0x04, 0x1e
        /*005a*/ 	.short	(.L_17 - .L_16)
.L_16:
        /*005c*/ 	.word	0x00000000


	//----- nvinfo : EIATTR_CBANK_PARAM_SIZE
	.align		4
.L_17:
        /*0060*/ 	.byte	0x03, 0x19
        /*0062*/ 	.short	0x0014


	//----- nvinfo : EIATTR_PARAM_CBANK
	.align		4
        /*0064*/ 	.byte	0x04, 0x0a
        /*0066*/ 	.short	(.L_19 - .L_18)
	.align		4
.L_18:
        /*0068*/ 	.word	index@(.nv.constant0._Z19game_of_life_kernelPKbPbi)
        /*006c*/ 	.short	0x0380
        /*006e*/ 	.short	0x0014


	//----- nvinfo : EIATTR_SW_WAR
	.align		4
.L_19:
        /*0070*/ 	.byte	0x04, 0x36
        /*0072*/ 	.short	(.L_21 - .L_20)
.L_20:
        /*0074*/ 	.word	0x00000008
.L_21:


//--------------------- .nv.callgraph             --------------------------
	.section	.nv.callgraph,"",@"SHT_CUDA_CALLGRAPH"
	.align	4
	.sectionentsize	8
	.align		4
        /*0000*/ 	.word	0x00000000
	.align		4
        /*0004*/ 	.word	0xffffffff
	.align		4
        /*0008*/ 	.word	0x00000000
	.align		4
        /*000c*/ 	.word	0xfffffffe
	.align		4
        /*0010*/ 	.word	0x00000000
	.align		4
        /*0014*/ 	.word	0xfffffffd
	.align		4
        /*0018*/ 	.word	0x00000000
	.align		4
        /*001c*/ 	.word	0xfffffffc


//--------------------- .text._Z19game_of_life_kernelPKbPbi --------------------------
	.section	.text._Z19game_of_life_kernelPKbPbi,"ax",@progbits
	.align	128
        .global         _Z19game_of_life_kernelPKbPbi
        .type           _Z19game_of_life_kernelPKbPbi,@function
        .size           _Z19game_of_life_kernelPKbPbi,(.L_x_33 - _Z19game_of_life_kernelPKbPbi)
        .other          _Z19game_of_life_kernelPKbPbi,@"STO_CUDA_ENTRY STV_DEFAULT"
_Z19game_of_life_kernelPKbPbi:
.text._Z19game_of_life_kernelPKbPbi:
[----:B------:R-:W-:Y:S01]  /*0000*/  LDC R1, c[0x0][0x37c] ;  /* 0x0000df00ff017b82 */ /* 0x000fe20000000800 */
[----:B------:R-:W0:Y:S07]  /*0010*/  S2R R2, SR_TID.X ;  /* 0x0000000000027919 */ /* 0x000e2e0000002100 */
[----:B------:R-:W0:Y:S01]  /*0020*/  LDC R13, c[0x0][0x360] ;  /* 0x0000d800ff0d7b82 */ /* 0x000e220000000800 */
[----:B------:R-:W1:Y:S01]  /*0030*/  LDCU UR8, c[0x0][0x390] ;  /* 0x00007200ff0877ac */ /* 0x000e620008000800 */
[----:B------:R-:W-:Y:S01]  /*0040*/  PRMT R7, RZ, 0x7610, R7 ;  /* 0x00007610ff077816 */ /* 0x000fe20000000007 */
[----:B------:R-:W2:Y:S01]  /*0050*/  S2R R5, SR_TID.Y ;  /* 0x0000000000057919 */ /* 0x000ea20000002200 */
[----:B------:R-:W3:Y:S04]  /*0060*/  LDCU.64 UR6, c[0x0][0x358] ;  /* 0x00006b00ff0677ac */ /* 0x000ee80008000a00 */
[----:B------:R-:W0:Y:S08]  /*0070*/  S2UR UR4, SR_CTAID.X ;  /* 0x00000000000479c3 */ /* 0x000e300000002500 */
[----:B------:R-:W2:Y:S08]  /*0080*/  S2UR UR5, SR_CTAID.Y ;  /* 0x00000000000579c3 */ /* 0x000eb00000002600 */
[----:B------:R-:W2:Y:S01]  /*0090*/  LDC R6, c[0x0][0x364] ;  /* 0x0000d900ff067b82 */ /* 0x000ea20000000800 */
[----:B0-----:R-:W-:-:S02]  /*00a0*/  IMAD R0, R13, UR4, R2 ;  /* 0x000000040d007c24 */ /* 0x001fc4000f8e0202 */
[----:B--2---:R-:W-:-:S05]  /*00b0*/  IMAD R3, R6, UR5, R5 ;  /* 0x0000000506037c24 */ /* 0x004fca000f8e0205 */
[----:B------:R-:W-:-:S04]  /*00c0*/  VIMNMX R10, PT, PT, R0, R3, !PT ;  /* 0x00000003000a7248 */ /* 0x000fc80007fe0100 */
[----:B-1----:R-:W-:-:S13]  /*00d0*/  ISETP.GE.AND P0, PT, R10, UR8, PT ;  /* 0x000000080a007c0c */ /* 0x002fda000bf06270 */
[----:B------:R-:W0:Y:S01]  /*00e0*/  @!P0 LDC.64 R8, c[0x0][0x380] ;  /* 0x0000e000ff088b82 */ /* 0x000e220000000a00 */
[----:B------:R-:W-:-:S05]  /*00f0*/  @!P0 IMAD R4, R3, UR8, R0 ;  /* 0x0000000803048c24 */ /* 0x000fca000f8e0200 */
[----:B0-----:R-:W-:-:S04]  /*0100*/  @!P0 IADD3 R8, P1, PT, R4, R8, RZ ;  /* 0x0000000804088210 */ /* 0x001fc80007f3e0ff */
[----:B------:R-:W-:-:S05]  /*0110*/  @!P0 LEA.HI.X.SX32 R9, R4, R9, 0x1, P1 ;  /* 0x0000000904098211 */ /* 0x000fca00008f0eff */
[----:B---3--:R-:W2:Y:S01]  /*0120*/  @!P0 LDG.E.U8.CONSTANT R7, desc[UR6][R8.64] ;  /* 0x0000000608078981 */ /* 0x008ea2000c1e9100 */
[----:B------:R-:W0:Y:S01]  /*0130*/  S2UR UR5, SR_CgaCtaId ;  /* 0x00000000000579c3 */ /* 0x000e220000008800 */
[----:B------:R-:W-:Y:S01]  /*0140*/  UMOV UR4, 0x400 ;  /* 0x0000040000047882 */ /* 0x000fe20000000000 */
[----:B------:R-:W-:Y:S01]  /*0150*/  ISETP.NE.AND P0, PT, R2, RZ, PT ;  /* 0x000000ff0200720c */ /* 0x000fe20003f05270 */
[----:B------:R-:W-:Y:S01]  /*0160*/  BSSY.RECONVERGENT B0, `(.L_x_0) ;  /* 0x0000015000007945 */ /* 0x000fe20003800200 */
[----:B------:R-:W-:Y:S01]  /*0170*/  ISETP.GE.AND P2, PT, R10, UR8, PT ;  /* 0x000000080a007c0c */ /* 0x000fe2000bf46270 */
[----:B0-----:R-:W-:-:S06]  /*0180*/  ULEA UR4, UR5, UR4, 0x18 ;  /* 0x0000000405047291 */ /* 0x001fcc000f8ec0ff */
[----:B------:R-:W-:-:S04]  /*0190*/  IMAD.U32 R4, RZ, RZ, UR4 ;  /* 0x00000004ff047e24 */ /* 0x000fc8000f8e00ff */
[----:B------:R-:W-:-:S04]  /*01a0*/  IMAD R11, R5, 0x22, R4 ;  /* 0x00000022050b7824 */ /* 0x000fc800078e0204 */
[----:B------:R-:W-:-:S05]  /*01b0*/  IMAD.IADD R4, R11, 0x1, R2 ;  /* 0x000000010b047824 */ /* 0x000fca00078e0202 */
[----:B--2---:R0:W-:Y:S01]  /*01c0*/  STS.U8 [R4+0x23], R7 ;  /* 0x0000230704007388 */ /* 0x0041e20000000000 */
[----:B------:R-:W-:Y:S05]  /*01d0*/  @P0 BRA `(.L_x_1) ;  /* 0x0000000000340947 */ /* 0x000fea0003800000 */
[----:B------:R-:W-:Y:S01]  /*01e0*/  ISETP.GE.AND P0, PT, R3, UR8, PT ;  /* 0x0000000803007c0c */ /* 0x000fe2000bf06270 */
[----:B------:R-:W-:Y:S01]  /*01f0*/  BSSY.RECONVERGENT B1, `(.L_x_2) ;  /* 0x000000a000017945 */ /* 0x000fe20003800200 */
[----:B------:R-:W-:Y:S02]  /*0200*/  PRMT R8, RZ, 0x7610, R8 ;  /* 0x00007610ff087816 */ /* 0x000fe40000000008 */
[----:B------:R-:W-:-:S13]  /*0210*/  ISETP.LT.OR P0, PT, R0, 0x1, P0 ;  /* 0x000000010000780c */ /* 0x000fda0000701670 */
[----:B------:R-:W-:Y:S05]  /*0220*/  @P0 BRA `(.L_x_3) ;  /* 0x0000000000180947 */ /* 0x000fea0003800000 */
[----:B------:R-:W1:Y:S01]  /*0230*/  LDCU.64 UR10, c[0x0][0x380] ;  /* 0x00007000ff0a77ac */ /* 0x000e620008000a00 */
[----:B------:R-:W-:-:S04]  /*0240*/  IMAD R8, R3, UR8, R0 ;  /* 0x0000000803087c24 */ /* 0x000fc8000f8e0200 */
[----:B------:R-:W-:-:S05]  /*0250*/  VIADD R8, R8, 0xffffffff ;  /* 0xffffffff08087836 */ /* 0x000fca0000000000 */
[----:B-1----:R-:W-:-:S05]  /*0260*/  IADD3 R8, P0, PT, R8, UR10, RZ ;  /* 0x0000000a08087c10 */ /* 0x002fca000ff1e0ff */
[----:B------:R-:W-:-:S05]  /*0270*/  IMAD.X R9, RZ, RZ, UR11, P0 ;  /* 0x0000000bff097e24 */ /* 0x000fca00080e06ff */
[----:B------:R1:W5:Y:S03]  /*0280*/  LDG.E.U8.CONSTANT R8, desc[UR6][R8.64] ;  /* 0x0000000608087981 */ /* 0x000366000c1e9100 */
.L_x_3:
[----:B------:R-:W-:Y:S05]  /*0290*/  BSYNC.RECONVERGENT B1 ;  /* 0x0000000000017941 */ /* 0x000fea0003800200 */
.L_x_2:
[----:B-----5:R2:W-:Y:S02]  /*02a0*/  STS.U8 [R11+0x22], R8 ;  /* 0x000022080b007388 */ /* 0x0205e40000000000 */
.L_x_1:
[----:B------:R-:W-:Y:S05]  /*02b0*/  BSYNC.RECONVERGENT B0 ;  /* 0x0000000000007941 */ /* 0x000fea0003800200 */
.L_x_0:
[----:B0-----:R-:W-:Y:S01]  /*02c0*/  VIADD R7, R13, 0xffffffff ;  /* 0xffffffff0d077836 */ /* 0x001fe20000000000 */
[----:B------:R-:W-:Y:S04]  /*02d0*/  BSSY.RECONVERGENT B0, `(.L_x_4) ;  /* 0x0000011000007945 */ /* 0x000fe80003800200 */
[----:B------:R-:W-:-:S13]  /*02e0*/  ISETP.NE.AND P1, PT, R2, R7, PT ;  /* 0x000000070200720c */ /* 0x000fda0003f25270 */
[----:B------:R-:W-:Y:S05]  /*02f0*/  @P1 BRA `(.L_x_5) ;  /* 0x0000000000381947 */ /* 0x000fea0003800000 */
[----:B--2---:R-:W-:Y:S01]  /*0300*/  VIADDMNMX R8, R0, 0x1, R3, !PT ;  /* 0x0000000100087846 */ /* 0x004fe20007800103 */
[----:B------:R-:W-:Y:S03]  /*0310*/  BSSY.RECONVERGENT B1, `(.L_x_6) ;  /* 0x000000b000017945 */ /* 0x000fe60003800200 */
[----:B------:R-:W-:Y:S02]  /*0320*/  ISETP.GE.AND P0, PT, R8, UR8, PT ;  /* 0x0000000808007c0c */ /* 0x000fe4000bf06270 */
[----:B------:R-:W-:-:S11]  /*0330*/  PRMT R8, RZ, 0x7610, R8 ;  /* 0x00007610ff087816 */ /* 0x000fd60000000008 */
[----:B------:R-:W-:Y:S05]  /*0340*/  @P0 BRA `(.L_x_7) ;  /* 0x00000000001c0947 */ /* 0x000fea0003800000 */
[----:B------:R-:W0:Y:S01]  /*0350*/  LDCU.64 UR10, c[0x0][0x380] ;  /* 0x00007000ff0a77ac */ /* 0x000e220008000a00 */
[----:B-1----:R-:W-:Y:S01]  /*0360*/  IMAD R9, R3, UR8, RZ ;  /* 0x0000000803097c24 */ /* 0x002fe2000f8e02ff */
[----:B------:R-:W-:-:S04]  /*0370*/  SHF.R.S32.HI R13, RZ, 0x1f, R0 ;  /* 0x0000001fff0d7819 */ /* 0x000fc80000011400 */
[----:B------:R-:W-:Y:S02]  /*0380*/  SHF.R.S32.HI R10, RZ, 0x1f, R9 ;  /* 0x0000001fff0a7819 */ /* 0x000fe40000011409 */
[----:B0-----:R-:W-:-:S04]  /*0390*/  IADD3 R8, P0, P3, R9, UR10, R0 ;  /* 0x0000000a09087c10 */ /* 0x001fc8000fb1e000 */
[----:B------:R-:W-:-:S05]  /*03a0*/  IADD3.X R9, PT, PT, R10, UR11, R13, P0, P3 ;  /* 0x0000000b0a097c10 */ /* 0x000fca00087e640d */
[----:B------:R0:W5:Y:S04]  /*03b0*/  LDG.E.U8.CONSTANT R8, desc[UR6][R8.64+0x1] ;  /* 0x0000010608087981 */ /* 0x000168000c1e9100 */
.L_x_7:
[----:B------:R-:W-:Y:S05]  /*03c0*/  BSYNC.RECONVERGENT B1 ;  /* 0x0000000000017941 */ /* 0x000fea0003800200 */
.L_x_6:
[----:B-----5:R3:W-:Y:S02]  /*03d0*/  STS.U8 [R11+0x43], R8 ;  /* 0x000043080b007388 */ /* 0x0207e40000000000 */
.L_x_5:
[----:B------:R-:W-:Y:S05]  /*03e0*/  BSYNC.RECONVERGENT B0 ;  /* 0x0000000000007941 */ /* 0x000fea0003800200 */
.L_x_4:
[----:B------:R-:W-:Y:S01]  /*03f0*/  ISETP.NE.AND P0, PT, R5, RZ, PT ;  /* 0x000000ff0500720c */ /* 0x000fe20003f05270 */
[----:B------:R-:W-:-:S12]  /*0400*/  BSSY.RECONVERGENT B0, `(.L_x_8) ;  /* 0x000000f000007945 */ /* 0x000fd80003800200 */
[----:B------:R-:W-:Y:S05]  /*0410*/  @P0 BRA `(.L_x_9) ;  /* 0x0000000000340947 */ /* 0x000fea0003800000 */
[----:B------:R-:W-:Y:S01]  /*0420*/  ISETP.GE.AND P0, PT, R0, UR8, PT ;  /* 0x0000000800007c0c */ /* 0x000fe2000bf06270 */
[----:B------:R-:W-:Y:S01]  /*0430*/  BSSY.RECONVERGENT B1, `(.L_x_10) ;  /* 0x000000a000017945 */ /* 0x000fe20003800200 */
[----:B01----:R-:W-:Y:S02]  /*0440*/  PRMT R9, RZ, 0x7610, R9 ;  /* 0x00007610ff097816 */ /* 0x003fe40000000009 */
[----:B------:R-:W-:-:S13]  /*0450*/  ISETP.EQ.OR P0, PT, R3, RZ, P0 ;  /* 0x000000ff0300720c */ /* 0x000fda0000702670 */
[----:B------:R-:W-:Y:S05]  /*0460*/  @P0 BRA `(.L_x_11) ;  /* 0x0000000000180947 */ /* 0x000fea0003800000 */
[----:B------:R-:W2:Y:S01]  /*0470*/  LDCU.64 UR10, c[0x0][0x380] ;  /* 0x00007000ff0a77ac */ /* 0x000ea20008000a00 */
[----:B------:R-:W-:-:S04]  /*0480*/  VIADD R9, R3, 0xffffffff ;  /* 0xffffffff03097836 */ /* 0x000fc80000000000 */
[----:B------:R-:W-:-:S05]  /*0490*/  IMAD R9, R9, UR8, R0 ;  /* 0x0000000809097c24 */ /* 0x000fca000f8e0200 */
[----:B--23--:R-:W-:-:S04]  /*04a0*/  IADD3 R8, P0, PT, R9, UR10, RZ ;  /* 0x0000000a09087c10 */ /* 0x00cfc8000ff1e0ff */
[----:B------:R-:W-:-:S06]  /*04b0*/  LEA.HI.X.SX32 R9, R9, UR11, 0x1, P0 ;  /* 0x0000000b09097c11 */ /* 0x000fcc00080f0eff */
[----:B------:R0:W5:Y:S03]  /*04c0*/  LDG.E.U8.CONSTANT R9, desc[UR6][R8.64] ;  /* 0x0000000608097981 */ /* 0x000166000c1e9100 */
.L_x_11:
[----:B------:R-:W-:Y:S05]  /*04d0*/  BSYNC.RECONVERGENT B1 ;  /* 0x0000000000017941 */ /* 0x000fea0003800200 */
.L_x_10:
[----:B-----5:R4:W-:Y:S02]  /*04e0*/  STS.U8 [R2+UR4+0x1], R9 ;  /* 0x0000010902007988 */ /* 0x0209e40008000004 */
.L_x_9:
[----:B------:R-:W-:Y:S05]  /*04f0*/  BSYNC.RECONVERGENT B0 ;  /* 0x0000000000007941 */ /* 0x000fea0003800200 */
.L_x_8:
[----:B------:R-:W-:Y:S01]  /*0500*/  VIADD R6, R6, 0xffffffff ;  /* 0xffffffff06067836 */ /* 0x000fe20000000000 */
[----:B------:R-:W-:Y:S04]  /*0510*/  BSSY.RECONVERGENT B0, `(.L_x_12) ;  /* 0x0000010000007945 */ /* 0x000fe80003800200 */
[----:B------:R-:W-:-:S13]  /*0520*/  ISETP.NE.AND P0, PT, R5, R6, PT ;  /* 0x000000060500720c */ /* 0x000fda0003f05270 */
[----:B------:R-:W-:Y:S05]  /*0530*/  @P0 BRA `(.L_x_13) ;  /* 0x0000000000340947 */ /* 0x000fea0003800000 */
[----:B01--4-:R-:W-:Y:S01]  /*0540*/  VIADD R9, R3, 0x1 ;  /* 0x0000000103097836 */ /* 0x013fe20000000000 */
[----:B------:R-:W-:Y:S01]  /*0550*/  BSSY.RECONVERGENT B1, `(.L_x_14) ;  /* 0x000000a000017945 */ /* 0x000fe20003800200 */
[----:B--23--:R-:W-:-:S03]  /*0560*/  PRMT R11, RZ, 0x7610, R11 ;  /* 0x00007610ff0b7816 */ /* 0x00cfc6000000000b */
[----:B------:R-:W-:-:S04]  /*0570*/  VIMNMX R6, PT, PT, R0, R9, !PT ;  /* 0x0000000900067248 */ /* 0x000fc80007fe0100 */
[----:B------:R-:W-:-:S13]  /*0580*/  ISETP.GE.AND P3, PT, R6, UR8, PT ;  /* 0x0000000806007c0c */ /* 0x000fda000bf66270 */
[----:B------:R-:W-:Y:S05]  /*0590*/  @P3 BRA `(.L_x_15) ;  /* 0x0000000000143947 */ /* 0x000fea0003800000 */
[----:B------:R-:W0:Y:S01]  /*05a0*/  LDCU.64 UR10, c[0x0][0x380] ;  /* 0x00007000ff0a77ac */ /* 0x000e220008000a00 */
[----:B------:R-:W-:-:S05]  /*05b0*/  IMAD R9, R9, UR8, R0 ;  /* 0x0000000809097c24 */ /* 0x000fca000f8e0200 */
[----:B0-----:R-:W-:-:S04]  /*05c0*/  IADD3 R8, P3, PT, R9, UR10, RZ ;  /* 0x0000000a09087c10 */ /* 0x001fc8000ff7e0ff */
[----:B------:R-:W-:-:S05]  /*05d0*/  LEA.HI.X.SX32 R9, R9, UR11, 0x1, P3 ;  /* 0x0000000b09097c11 */ /* 0x000fca00098f0eff */
[----:B------:R0:W5:Y:S04]  /*05e0*/  LDG.E.U8.CONSTANT R11, desc[UR6][R8.64] ;  /* 0x00000006080b7981 */ /* 0x000168000c1e9100 */
.L_x_15:
[----:B------:R-:W-:Y:S05]  /*05f0*/  BSYNC.RECONVERGENT B1 ;  /* 0x0000000000017941 */ /* 0x000fea0003800200 */
.L_x_14:
[----:B-----5:R1:W-:Y:S02]  /*0600*/  STS.U8 [R2+UR4+0x463], R11 ;  /* 0x0004630b02007988 */ /* 0x0203e40008000004 */
.L_x_13:
[----:B------:R-:W-:Y:S05]  /*0610*/  BSYNC.RECONVERGENT B0 ;  /* 0x0000000000007941 */ /* 0x000fea0003800200 */
.L_x_12:
[----:B------:R-:W5:Y:S01]  /*0620*/  LDCU.64 UR10, c[0x0][0x380] ;  /* 0x00007000ff0a77ac */ /* 0x000f620008000a00 */
[----:B------:R-:W-:Y:S01]  /*0630*/  LOP3.LUT P3, RZ, R2, R5, RZ, 0xfc, !PT ;  /* 0x0000000502ff7212 */ /* 0x000fe2000786fcff */
[----:B01--4-:R-:W-:Y:S01]  /*0640*/  VIADD R9, R3, 0xffffffff ;  /* 0xffffffff03097836 */ /* 0x013fe20000000000 */
[----:B--23--:R-:W-:Y:S01]  /*0650*/  SHF.R.S32.HI R11, RZ, 0x1f, R0 ;  /* 0x0000001fff0b7819 */ /* 0x00cfe20000011400 */
[----:B------:R-:W-:Y:S02]  /*0660*/  BSSY.RECONVERGENT B0, `(.L_x_16) ;  /* 0x000000e000007945 */ /* 0x000fe40003800200 */
[----:B------:R-:W-:-:S05]  /*0670*/  IMAD R9, R9, UR8, RZ ;  /* 0x0000000809097c24 */ /* 0x000fca000f8e02ff */
[--C-:B------:R-:W-:Y:S02]  /*0680*/  SHF.R.S32.HI R6, RZ, 0x1f, R9.reuse ;  /* 0x0000001fff067819 */ /* 0x100fe40000011409 */
[----:B-----5:R-:W-:-:S04]  /*0690*/  IADD3 R8, P4, P5, R0, UR10, R9 ;  /* 0x0000000a00087c10 */ /* 0x020fc8000fd9e009 */
[----:B------:R-:W-:Y:S01]  /*06a0*/  IADD3.X R9, PT, PT, R11, UR11, R6, P4, P5 ;  /* 0x0000000b0b097c10 */ /* 0x000fe2000a7ea406 */
[----:B------:R-:W-:Y:S08]  /*06b0*/  @P3 BRA `(.L_x_17) ;  /* 0x0000000000203947 */ /* 0x000ff00003800000 */
[----:B------:R-:W-:Y:S01]  /*06c0*/  ISETP.NE.AND P3, PT, R3, RZ, PT ;  /* 0x000000ff0300720c */ /* 0x000fe20003f65270 */
[----:B------:R-:W-:Y:S01]  /*06d0*/  BSSY.RECONVERGENT B1, `(.L_x_18) ;  /* 0x0000005000017945 */ /* 0x000fe20003800200 */
[----:B------:R-:W-:Y:S02]  /*06e0*/  PRMT R6, RZ, 0x7610, R6 ;  /* 0x00007610ff067816 */ /* 0x000fe40000000006 */
[----:B------:R-:W-:-:S13]  /*06f0*/  ISETP.LT.OR P3, PT, R0, 0x1, !P3 ;  /* 0x000000010000780c */ /* 0x000fda0005f61670 */
[----:B------:R-:W-:Y:S05]  /*0700*/  @P3 BRA `(.L_x_19) ;  /* 0x0000000000043947 */ /* 0x000fea0003800000 */
[----:B------:R0:W5:Y:S02]  /*0710*/  LDG.E.U8.CONSTANT R6, desc[UR6][R8.64+-0x1] ;  /* 0xffffff0608067981 */ /* 0x000164000c1e9100 */
.L_x_19:
[----:B------:R-:W-:Y:S05]  /*0720*/  BSYNC.RECONVERGENT B1 ;  /* 0x0000000000017941 */ /* 0x000fea0003800200 */
.L_x_18:
[----:B-----5:R1:W-:Y:S02]  /*0730*/  STS.U8 [UR4], R6 ;  /* 0x00000006ff007988 */ /* 0x0203e40008000004 */
.L_x_17:
[----:B------:R-:W-:Y:S05]  /*0740*/  BSYNC.RECONVERGENT B0 ;  /* 0x0000000000007941 */ /* 0x000fea0003800200 */
.L_x_16:
[----:B------:R-:W-:Y:S01]  /*0750*/  ISETP.NE.OR P1, PT, R5, RZ, P1 ;  /* 0x000000ff0500720c */ /* 0x000fe20000f25670 */
[----:B------:R-:W-:-:S12]  /*0760*/  BSSY.RECONVERGENT B0, `(.L_x_20) ;  /* 0x000000b000007945 */ /* 0x000fd80003800200 */
[----:B------:R-:W-:Y:S05]  /*0770*/  @P1 BRA `(.L_x_21) ;  /* 0x0000000000241947 */ /* 0x000fea0003800000 */
[----:B------:R-:W-:Y:S01]  /*0780*/  VIADD R5, R0, 0x1 ;  /* 0x0000000100057836 */ /* 0x000fe20000000000 */
[----:B------:R-:W-:Y:S01]  /*0790*/  ISETP.NE.AND P1, PT, R3, RZ, PT ;  /* 0x000000ff0300720c */ /* 0x000fe20003f25270 */
[----:B------:R-:W-:Y:S03]  /*07a0*/  BSSY.RECONVERGENT B1, `(.L_x_22) ;  /* 0x0000005000017945 */ /* 0x000fe60003800200 */
[----:B------:R-:W-:Y:S02]  /*07b0*/  ISETP.GE.OR P1, PT, R5, UR8, !P1 ;  /* 0x0000000805007c0c */ /* 0x000fe4000cf26670 */
[----:B------:R-:W-:-:S11]  /*07c0*/  PRMT R5, RZ, 0x7610, R5 ;  /* 0x00007610ff057816 */ /* 0x000fd60000000005 */
[----:B------:R-:W-:Y:S05]  /*07d0*/  @P1 BRA `(.L_x_23) ;  /* 0x0000000000041947 */ /* 0x000fea0003800000 */
[----:B------:R2:W5:Y:S02]  /*07e0*/  LDG.E.U8.CONSTANT R5, desc[UR6][R8.64+0x1] ;  /* 0x0000010608057981 */ /* 0x000564000c1e9100 */
.L_x_23:
[----:B------:R-:W-:Y:S05]  /*07f0*/  BSYNC.RECONVERGENT B1 ;  /* 0x0000000000017941 */ /* 0x000fea0003800200 */
.L_x_22:
[----:B-----5:R3:W-:Y:S02]  /*0800*/  STS.U8 [UR4+0x21], R5 ;  /* 0x00002105ff007988 */ /* 0x0207e40008000004 */
.L_x_21:
[----:B------:R-:W-:Y:S05]  /*0810*/  BSYNC.RECONVERGENT B0 ;  /* 0x0000000000007941 */ /* 0x000fea0003800200 */
.L_x_20:
[----:B------:R-:W-:Y:S01]  /*0820*/  ISETP.NE.OR P1, PT, R2, RZ, P0 ;  /* 0x000000ff0200720c */ /* 0x000fe20000725670 */
[----:B------:R-:W-:-:S12]  /*0830*/  BSSY.RECONVERGENT B0, `(.L_x_24) ;  /* 0x000000f000007945 */ /* 0x000fd80003800200 */
[----:B------:R-:W-:Y:S05]  /*0840*/  @P1 BRA `(.L_x_25) ;  /* 0x0000000000341947 */ /* 0x000fea0003800000 */
[----:B---3--:R-:W-:Y:S01]  /*0850*/  VIADD R5, R3, 0x1 ;  /* 0x0000000103057836 */ /* 0x008fe20000000000 */
[----:B------:R-:W-:Y:S01]  /*0860*/  BSSY.RECONVERGENT B1, `(.L_x_26) ;  /* 0x000000a000017945 */ /* 0x000fe20003800200 */
[----:B0-2---:R-:W-:-:S03]  /*0870*/  PRMT R8, RZ, 0x7610, R8 ;  /* 0x00007610ff087816 */ /* 0x005fc60000000008 */
[----:B------:R-:W-:-:S04]  /*0880*/  ISETP.GE.AND P1, PT, R5, UR8, PT ;  /* 0x0000000805007c0c */ /* 0x000fc8000bf26270 */
[----:B------:R-:W-:-:S13]  /*0890*/  ISETP.LT.OR P1, PT, R0, 0x1, P1 ;  /* 0x000000010000780c */ /* 0x000fda0000f21670 */
[----:B------:R-:W-:Y:S05]  /*08a0*/  @P1 BRA `(.L_x_27) ;  /* 0x0000000000141947 */ /* 0x000fea0003800000 */
[----:B------:R-:W-:-:S04]  /*08b0*/  IMAD R8, R5, UR8, R0 ;  /* 0x0000000805087c24 */ /* 0x000fc8000f8e0200 */
[----:B------:R-:W-:-:S05]  /*08c0*/  VIADD R8, R8, 0xffffffff ;  /* 0xffffffff08087836 */ /* 0x000fca0000000000 */
[----:B------:R-:W-:-:S05]  /*08d0*/  IADD3 R8, P1, PT, R8, UR10, RZ ;  /* 0x0000000a08087c10 */ /* 0x000fca000ff3e0ff */
[----:B------:R-:W-:-:S05]  /*08e0*/  IMAD.X R9, RZ, RZ, UR11, P1 ;  /* 0x0000000bff097e24 */ /* 0x000fca00088e06ff */
[----:B------:R0:W5:Y:S03]  /*08f0*/  LDG.E.U8.CONSTANT R8, desc[UR6][R8.64] ;  /* 0x0000000608087981 */ /* 0x000166000c1e9100 */
.L_x_27:
[----:B------:R-:W-:Y:S05]  /*0900*/  BSYNC.RECONVERGENT B1 ;  /* 0x0000000000017941 */ /* 0x000fea0003800200 */
.L_x_26:
[----:B-----5:R4:W-:Y:S02]  /*0910*/  STS.U8 [UR4+0x462], R8 ;  /* 0x00046208ff007988 */ /* 0x0209e40008000004 */
.L_x_25:
[----:B------:R-:W-:Y:S05]  /*0920*/  BSYNC.RECONVERGENT B0 ;  /* 0x0000000000007941 */ /* 0x000fea0003800200 */
.L_x_24:
[----:B------:R-:W-:Y:S01]  /*0930*/  ISETP.NE.OR P0, PT, R2, R7, P0 ;  /* 0x000000070200720c */ /* 0x000fe20000705670 */
[----:B------:R-:W-:-:S12]  /*0940*/  BSSY.RECONVERGENT B0, `(.L_x_28) ;  /* 0x000000f000007945 */ /* 0x000fd80003800200 */
[----:B------:R-:W-:Y:S05]  /*0950*/  @P0 BRA `(.L_x_29) ;  /* 0x0000000000340947 */ /* 0x000fea0003800000 */
[----:B------:R-:W-:Y:S01]  /*0960*/  VIADD R7, R3, 0x1 ;  /* 0x0000000103077836 */ /* 0x000fe20000000000 */
[----:B------:R-:W-:Y:S01]  /*0970*/  BSSY.RECONVERGENT B1, `(.L_x_30) ;  /* 0x000000a000017945 */ /* 0x000fe20003800200 */
[----:B-1----:R-:W-:-:S03]  /*0980*/  PRMT R6, RZ, 0x7610, R6 ;  /* 0x00007610ff067816 */ /* 0x002fc60000000006 */
[----:B------:R-:W-:-:S04]  /*0990*/  VIADDMNMX R2, R0, 0x1, R7, !PT ;  /* 0x0000000100027846 */ /* 0x000fc80007800107 */
[----:B------:R-:W-:-:S13]  /*09a0*/  ISETP.GE.AND P0, PT, R2, UR8, PT ;  /* 0x0000000802007c0c */ /* 0x000fda000bf06270 */
[----:B------:R-:W-:Y:S05]  /*09b0*/  @P0 BRA `(.L_x_31) ;  /* 0x0000000000140947 */ /* 0x000fea0003800000 */
[----:B------:R-:W-:-:S05]  /*09c0*/  IMAD R7, R7, UR8, RZ ;  /* 0x0000000807077c24 */ /* 0x000fca000f8e02ff */
[----:B------:R-:W-:Y:S02]  /*09d0*/  SHF.R.S32.HI R2, RZ, 0x1f, R7 ;  /* 0x0000001fff027819 */ /* 0x000fe40000011407 */
[----:B------:R-:W-:-:S04]  /*09e0*/  IADD3 R6, P0, P1, R7, UR10, R0 ;  /* 0x0000000a07067c10 */ /* 0x000fc8000f91e000 */
[----:B------:R-:W-:-:S05]  /*09f0*/  IADD3.X R7, PT, PT, R2, UR11, R11, P0, P1 ;  /* 0x0000000b02077c10 */ /* 0x000fca00087e240b */
[----:B------:R1:W5:Y:S04]  /*0a00*/  LDG.E.U8.CONSTANT R6, desc[UR6][R6.64+0x1] ;  /* 0x0000010606067981 */ /* 0x000368000c1e9100 */
.L_x_31:
[----:B------:R-:W-:Y:S05]  /*0a10*/  BSYNC.RECONVERGENT B1 ;  /* 0x0000000000017941 */ /* 0x000fea0003800200 */
.L_x_30:
[----:B-----5:R0:W-:Y:S02]  /*0a20*/  STS.U8 [UR4+0x483], R6 ;  /* 0x00048306ff007988 */ /* 0x0201e40008000004 */
.L_x_29:
[----:B------:R-:W-:Y:S05]  /*0a30*/  BSYNC.RECONVERGENT B0 ;  /* 0x0000000000007941 */ /* 0x000fea0003800200 */
.L_x_28:
[----:B------:R-:W-:Y:S06]  /*0a40*/  BAR.SYNC.DEFER_BLOCKING 0x0 ;  /* 0x0000000000007b1d */ /* 0x000fec0000010000 */
[----:B------:R-:W-:Y:S05]  /*0a50*/  @P2 EXIT ;  /* 0x000000000000294d */ /* 0x000fea0003800000 */
[----:B---3--:R-:W3:Y:S01]  /*0a60*/  LDS.U8 R5, [R4] ;  /* 0x0000000004057984 */ /* 0x008ee20000000000 */
[----:B------:R-:W5:Y:S01]  /*0a70*/  LDCU.64 UR4, c[0x0][0x388] ;  /* 0x00007100ff0477ac */ /* 0x000f620008000a00 */
[----:B------:R-:W-:Y:S02]  /*0a80*/  IMAD R3, R3, UR8, R0 ;  /* 0x0000000803037c24 */ /* 0x000fe4000f8e0200 */
[----:B01----:R-:W0:Y:S04]  /*0a90*/  LDS.U8 R6, [R4+0x2] ;  /* 0x0000020004067984 */ /* 0x003e280000000000 */
[----:B------:R-:W1:Y:S04]  /*0aa0*/  LDS.U8 R2, [R4+0x1] ;  /* 0x0000010004027984 */ /* 0x000e680000000000 */
[----:B------:R-:W5:Y:S04]  /*0ab0*/  LDS.U8 R7, [R4+0x22] ;  /* 0x0000220004077984 */ /* 0x000f680000000000 */
[----:B--2-4-:R-:W2:Y:S04]  /*0ac0*/  LDS.U8 R8, [R4+0x24] ;  /* 0x0000240004087984 */ /* 0x014ea80000000000 */
[----:B------:R-:W4:Y:S04]  /*0ad0*/  LDS.U8 R9, [R4+0x44] ;  /* 0x0000440004097984 */ /* 0x000f280000000000 */
[----:B------:R-:W4:Y:S01]  /*0ae0*/  LDS.U8 R10, [R4+0x45] ;  /* 0x00004500040a7984 */ /* 0x000f220000000000 */
[----:B---3--:R-:W-:Y:S01]  /*0af0*/  ISETP.NE.AND P0, PT, R5, RZ, PT ;  /* 0x000000ff0500720c */ /* 0x008fe20003f05270 */
[----:B------:R-:W-:Y:S01]  /*0b00*/  IMAD.MOV.U32 R5, RZ, RZ, 0x2 ;  /* 0x00000002ff057424 */ /* 0x000fe200078e00ff */
[----:B0-----:R-:W-:-:S02]  /*0b10*/  ISETP.NE.AND P2, PT, R6, RZ, PT ;  /* 0x000000ff0600720c */ /* 0x001fc40003f45270 */
[----:B------:R-:W0:Y:S01]  /*0b20*/  LDS.U8 R6, [R4+0x46] ;  /* 0x0000460004067984 */ /* 0x000e220000000000 */
[----:B-1----:R-:W-:Y:S02]  /*0b30*/  ISETP.NE.AND P1, PT, R2, RZ, PT ;  /* 0x000000ff0200720c */ /* 0x002fe40003f25270 */
[----:B------:R-:W-:-:S06]  /*0b40*/  SEL R2, RZ, 0x1, !P0 ;  /* 0x00000001ff027807 */ /* 0x000fcc0004000000 */
[----:B------:R-:W-:Y:S01]  /*0b50*/  @!P0 IMAD.MOV R5, RZ, RZ, 0x1 ;  /* 0x00000001ff058424 */ /* 0x000fe200078e02ff */
[----:B-----5:R-:W-:Y:S02]  /*0b60*/  ISETP.NE.AND P0, PT, R7, RZ, PT ;  /* 0x000000ff0700720c */ /* 0x020fe40003f05270 */
[----:B------:R-:W1:Y:S02]  /*0b70*/  LDS.U8 R7, [R4+0x23] ;  /* 0x0000230004077984 */ /* 0x000e640000000000 */
[----:B------:R-:W-:Y:S01]  /*0b80*/  @!P1 IMAD.MOV R5, RZ, RZ, R2 ;  /* 0x000000ffff059224 */ /* 0x000fe200078e0202 */
[----:B--2---:R-:W-:-:S03]  /*0b90*/  ISETP.NE.AND P1, PT, R8, RZ, PT ;  /* 0x000000ff0800720c */ /* 0x004fc60003f25270 */
[----:B------:R-:W-:Y:S02]  /*0ba0*/  VIADD R2, R5, 0x1 ;  /* 0x0000000105027836 */ /* 0x000fe40000000000 */
[----:B------:R-:W-:-:S04]  /*0bb0*/  @!P2 IMAD.MOV R2, RZ, RZ, R5 ;  /* 0x000000ffff02a224 */ /* 0x000fc800078e0205 */
[----:B------:R-:W-:Y:S02]  /*0bc0*/  VIADD R5, R2, 0x1 ;  /* 0x0000000102057836 */ /* 0x000fe40000000000 */
[----:B------:R-:W-:Y:S01]  /*0bd0*/  @!P0 IMAD.MOV R5, RZ, RZ, R2 ;  /* 0x000000ffff058224 */ /* 0x000fe200078e0202 */
[----:B----4-:R-:W-:-:S03]  /*0be0*/  ISETP.NE.AND P0, PT, R9, RZ, PT ;  /* 0x000000ff0900720c */ /* 0x010fc60003f05270 */
[----:B------:R-:W-:Y:S02]  /*0bf0*/  VIADD R2, R5, 0x1 ;  /* 0x0000000105027836 */ /* 0x000fe40000000000 */
[----:B------:R-:W-:Y:S01]  /*0c00*/  @!P1 IMAD.MOV R2, RZ, RZ, R5 ;  /* 0x000000ffff029224 */ /* 0x000fe200078e0205 */
[----:B------:R-:W-:-:S03]  /*0c10*/  ISETP.NE.AND P1, PT, R10, RZ, PT ;  /* 0x000000ff0a00720c */ /* 0x000fc60003f25270 */
[----:B------:R-:W-:-:S04]  /*0c20*/  VIADD R5, R2, 0x1 ;  /* 0x0000000102057836 */ /* 0x000fc80000000000 */
[----:B------:R-:W-:Y:S01]  /*0c30*/  @!P0 IMAD.MOV R5, RZ, RZ, R2 ;  /* 0x000000ffff058224 */ /* 0x000fe200078e0202 */
[----:B0-----:R-:W-:-:S03]  /*0c40*/  ISETP.NE.AND P0, PT, R6, RZ, PT ;  /* 0x000000ff0600720c */ /* 0x001fc60003f05270 */
[----:B------:R-:W-:Y:S02]  /*0c50*/  VIADD R2, R5, 0x1 ;  /* 0x0000000105027836 */ /* 0x000fe40000000000 */
[----:B------:R-:W-:Y:S01]  /*0c60*/  @!P1 IMAD.MOV R2, RZ, RZ, R5 ;  /* 0x000000ffff029224 */ /* 0x000fe200078e0205 */
[----:B-1----:R-:W-:-:S03]  /*0c70*/  ISETP.NE.AND P1, PT, R7, RZ, PT ;  /* 0x000000ff0700720c */ /* 0x002fc60003f25270 */
[----:B------:R-:W-:-:S04]  /*0c80*/  VIADD R4, R2, 0x1 ;  /* 0x0000000102047836 */ /* 0x000fc80000000000 */
[----:B------:R-:W-:-:S05]  /*0c90*/  @!P0 IMAD.MOV R4, RZ, RZ, R2 ;  /* 0x000000ffff048224 */ /* 0x000fca00078e0202 */
[C---:B------:R-:W-:Y:S02]  /*0ca0*/  LOP3.LUT R2, R4.reuse, 0xfffffffe, RZ, 0xc0, !PT ;  /* 0xfffffffe04027812 */ /* 0x040fe400078ec0ff */
[----:B------:R-:W-:Y:S02]  /*0cb0*/  ISETP.NE.AND P2, PT, R4, 0x3, PT ;  /* 0x000000030400780c */ /* 0x000fe40003f45270 */
[----:B------:R-:W-:Y:S02]  /*0cc0*/  ISETP.NE.AND P0, PT, R2, 0x2, PT ;  /* 0x000000020200780c */ /* 0x000fe40003f05270 */
[----:B------:R-:W-:Y:S02]  /*0cd0*/  SEL R0, RZ, 0xffffffff, P2 ;  /* 0xffffffffff007807 */ /* 0x000fe40001000000 */
[----:B------:R-:W-:Y:S02]  /*0ce0*/  IADD3 R2, P2, PT, R3, UR4, RZ ;  /* 0x0000000403027c10 */ /* 0x000fe4000ff5e0ff */
[----:B------:R-:W-:-:S02]  /*0cf0*/  @P1 SEL R0, RZ, 0xffffffff, P0 ;  /* 0xffffffffff001807 */ /* 0x000fc40000000000 */
[----:B------:R-:W-:Y:S02]  /*0d00*/  LEA.HI.X.SX32 R3, R3, UR5, 0x1, P2 ;  /* 0x0000000503037c11 */ /* 0x000fe400090f0eff */
[----:B------:R-:W-:-:S05]  /*0d10*/  LOP3.LUT R5, R0, 0x1, RZ, 0xc0, !PT ;  /* 0x0000000100057812 */ /* 0x000fca00078ec0ff */
[----:B------:R-:W-:Y:S01]  /*0d20*/  STG.E.U8 desc[UR6][R2.64], R5 ;  /* 0x0000000502007986 */ /* 0x000fe2000c101106 */
[----:B------:R-:W-:Y:S05]  /*0d30*/  EXIT ;  /* 0x000000000000794d */ /* 0x000fea0003800000 */
.L_x_32:
[----:B------:R-:W-:-:S00]  /*0d40*/  BRA `(.L_x_32) ;  /* 0xfffffffc00fc7947 */ /* 0x000fc0000383ffff */
[----:B------:R-:W-:-:S00]  /*0d50*/  NOP ;  /* 0x0000000000007918 */ /* 0x000fc00000000000 */
        /* <DEDUP_REMOVED lines=10> */
.L_x_33:


//--------------------- .nv.shared._Z19game_of_life_kernelPKbPbi --------------------------
	.section	.nv.shared._Z19game_of_life_kernelPKbPbi,"aw",@nobits
	.sectionflags	@""
.nv.shared._Z19game_of_life_kernelPKbPbi:
	.zero		2180


//--------------------- .nv.shared.reserved.0     --------------------------
	.section	.nv.shared.reserved.0,"aw",@nobits
	.weak		__nv_reservedSMEM_offset_0_alias
	.size		__nv_reservedSMEM_offset_0_alias, 0, 64
	.other		__nv_reservedSMEM_offset_0_alias,@"STO_CUDA_RESERVED_SHARED STV_DEFAULT"
__nv_reservedSMEM_offset_0_alias:
	.zero		0
	.zero		64


//--------------------- .nv.constant0._Z19game_of_life_kernelPKbPbi --------------------------
	.section	.nv.constant0._Z19game_of_life_kernelPKbPbi,"a",@progbits
	.sectionflags	@""
	.align	4
.nv.constant0._Z19game_of_life_kernelPKbPbi:
	.zero		916


//--------------------- SYMBOLS --------------------------

	.type		.nv.reservedSmem.offset0,@object
	.size		.nv.reservedSmem.offset0,0x4
	.type		.nv.reservedSmem.cap,@object
	.size		.nv.reservedSmem.cap,0x4
